	.headerflags	@"EF_CUDA_TEXMODE_UNIFIED EF_CUDA_64BIT_ADDRESS EF_CUDA_ACCELERATORS EF_CUDA_SM90 EF_CUDA_VIRTUAL_SM(EF_CUDA_SM90)"
	.elftype	@"ET_EXEC"


//--------------------- .nv.info                  --------------------------
	.section	.nv.info,"",@"SHT_CUDA_INFO"
	.align	4


	//----- nvinfo : EIATTR_REGCOUNT
	.align		4
        /*0000*/ 	.byte	0x04, 0x2f
        /*0002*/ 	.short	(.L_3 - .L_2)
	.align		4
.L_2:
        /*0004*/ 	.word	index@(triton_poi_fused__native_batch_norm_legit_no_training_convolution_leaky_relu_4)
        /*0008*/ 	.word	0x0000001a


	//----- nvinfo : EIATTR_MIN_STACK_SIZE
	.align		4
.L_3:
        /*000c*/ 	.byte	0x04, 0x12
        /*000e*/ 	.short	(.L_5 - .L_4)
	.align		4
.L_4:
        /*0010*/ 	.word	index@(triton_poi_fused__native_batch_norm_legit_no_training_convolution_leaky_relu_4)
        /*0014*/ 	.word	0x00000000


	//----- nvinfo : EIATTR_FRAME_SIZE
	.align		4
.L_5:
        /*0018*/ 	.byte	0x04, 0x11
        /*001a*/ 	.short	(.L_7 - .L_6)
	.align		4
.L_6:
        /*001c*/ 	.word	index@(triton_poi_fused__native_batch_norm_legit_no_training_convolution_leaky_relu_4)
        /*0020*/ 	.word	0x00000000


	//----- nvinfo : EIATTR_MIN_STACK_SIZE
	.align		4
.L_7:
        /*0024*/ 	.byte	0x04, 0x12
        /*0026*/ 	.short	(.L_9 - .L_8)
	.align		4
.L_8:
        /*0028*/ 	.word	index@(triton_poi_fused__native_batch_norm_legit_no_training_convolution_leaky_relu_4)
        /*002c*/ 	.word	0x00000000
.L_9:


//--------------------- .nv.info.triton_poi_fused__native_batch_norm_legit_no_training_convolution_leaky_relu_4 --------------------------
	.section	.nv.info.triton_poi_fused__native_batch_norm_legit_no_training_convolution_leaky_relu_4,"",@"SHT_CUDA_INFO"
	.sectionflags	@""
	.align	4


	//----- nvinfo : EIATTR_CUDA_API_VERSION
	.align		4
        /*0000*/ 	.byte	0x04, 0x37
        /*0002*/ 	.short	(.L_11 - .L_10)
.L_10:
        /*0004*/ 	.word	0x0000007c


	//----- nvinfo : EIATTR_KPARAM_INFO
	.align		4
.L_11:
        /*0008*/ 	.byte	0x04, 0x17
        /*000a*/ 	.short	(.L_13 - .L_12)
.L_12:
        /*000c*/ 	.word	0x00000000
        /*0010*/ 	.short	0x0007
        /*0012*/ 	.short	0x0038
        /*0014*/ 	.byte	0x00, 0xf0, 0x11, 0x00


	//----- nvinfo : EIATTR_KPARAM_INFO
	.align		4
.L_13:
        /*0018*/ 	.byte	0x04, 0x17
        /*001a*/ 	.short	(.L_15 - .L_14)
.L_14:
        /*001c*/ 	.word	0x00000000
        /*0020*/ 	.short	0x0006
        /*0022*/ 	.short	0x0030
        /*0024*/ 	.byte	0x00, 0xf4, 0x21, 0x00


	//----- nvinfo : EIATTR_KPARAM_INFO
	.align		4
.L_15:
        /*0028*/ 	.byte	0x04, 0x17
        /*002a*/ 	.short	(.L_17 - .L_16)
.L_16:
        /*002c*/ 	.word	0x00000000
        /*0030*/ 	.short	0x0005
        /*0032*/ 	.short	0x0028
        /*0034*/ 	.byte	0x00, 0xf4, 0x21, 0x00


	//----- nvinfo : EIATTR_KPARAM_INFO
	.align		4
.L_17:
        /*0038*/ 	.byte	0x04, 0x17
        /*003a*/ 	.short	(.L_19 - .L_18)
.L_18:
        /*003c*/ 	.word	0x00000000
        /*0040*/ 	.short	0x0004
        /*0042*/ 	.short	0x0020
        /*0044*/ 	.byte	0x00, 0xf4, 0x21, 0x00


	//----- nvinfo : EIATTR_KPARAM_INFO
	.align		4
.L_19:
        /*0048*/ 	.byte	0x04, 0x17
        /*004a*/ 	.short	(.L_21 - .L_20)
.L_20:
        /*004c*/ 	.word	0x00000000
        /*0050*/ 	.short	0x0003
        /*0052*/ 	.short	0x0018
        /*0054*/ 	.byte	0x00, 0xf4, 0x21, 0x00


	//----- nvinfo : EIATTR_KPARAM_INFO
	.align		4
.L_21:
        /*0058*/ 	.byte	0x04, 0x17
        /*005a*/ 	.short	(.L_23 - .L_22)
.L_22:
        /*005c*/ 	.word	0x00000000
        /*0060*/ 	.short	0x0002
        /*0062*/ 	.short	0x0010
        /*0064*/ 	.byte	0x00, 0xf4, 0x21, 0x00


	//----- nvinfo : EIATTR_KPARAM_INFO
	.align		4
.L_23:
        /*0068*/ 	.byte	0x04, 0x17
        /*006a*/ 	.short	(.L_25 - .L_24)
.L_24:
        /*006c*/ 	.word	0x00000000
        /*0070*/ 	.short	0x0001
        /*0072*/ 	.short	0x0008
        /*0074*/ 	.byte	0x00, 0xf4, 0x21, 0x00


	//----- nvinfo : EIATTR_KPARAM_INFO
	.align		4
.L_25:
        /*0078*/ 	.byte	0x04, 0x17
        /*007a*/ 	.short	(.L_27 - .L_26)
.L_26:
        /*007c*/ 	.word	0x00000000
        /*0080*/ 	.short	0x0000
        /*0082*/ 	.short	0x0000
        /*0084*/ 	.byte	0x00, 0xf4, 0x21, 0x00


	//----- nvinfo : EIATTR_SPARSE_MMA_MASK
	.align		4
.L_27:
        /*0088*/ 	.byte	0x03, 0x50
        /*008a*/ 	.short	0x0000


	//----- nvinfo : EIATTR_MAXREG_COUNT
	.align		4
        /*008c*/ 	.byte	0x03, 0x1b
        /*008e*/ 	.short	0x00ff


	//----- nvinfo : EIATTR_EXIT_INSTR_OFFSETS
	.align		4
        /*0090*/ 	.byte	0x04, 0x1c
        /*0092*/ 	.short	(.L_29 - .L_28)


	//   ....[0]....
.L_28:
        /*0094*/ 	.word	0x00000500


	//   ....[1]....
        /*0098*/ 	.word	0x00000520


	//----- nvinfo : EIATTR_REQNTID
	.align		4
.L_29:
        /*009c*/ 	.byte	0x04, 0x10
        /*009e*/ 	.short	(.L_31 - .L_30)
.L_30:
        /*00a0*/ 	.word	0x00000080
        /*00a4*/ 	.word	0x00000001
        /*00a8*/ 	.word	0x00000001


	//----- nvinfo : EIATTR_CBANK_PARAM_SIZE
	.align		4
.L_31:
        /*00ac*/ 	.byte	0x03, 0x19
        /*00ae*/ 	.short	0x003c


	//----- nvinfo : EIATTR_PARAM_CBANK
	.align		4
        /*00b0*/ 	.byte	0x04, 0x0a
        /*00b2*/ 	.short	(.L_33 - .L_32)
	.align		4
.L_32:
        /*00b4*/ 	.word	index@(.nv.constant0.triton_poi_fused__native_batch_norm_legit_no_training_convolution_leaky_relu_4)
        /*00b8*/ 	.short	0x0210
        /*00ba*/ 	.short	0x003c


	//----- nvinfo : EIATTR_SW_WAR
	.align		4
.L_33:
        /*00bc*/ 	.byte	0x04, 0x36
        /*00be*/ 	.short	(.L_35 - .L_34)
.L_34:
        /*00c0*/ 	.word	0x00000008
.L_35:


//--------------------- .nv.callgraph             --------------------------
	.section	.nv.callgraph,"",@"SHT_CUDA_CALLGRAPH"
	.align	4
	.sectionentsize	8
	.align		4
        /*0000*/ 	.word	0x00000000
	.align		4
        /*0004*/ 	.word	0xffffffff
	.align		4
        /*0008*/ 	.word	0x00000000
	.align		4
        /*000c*/ 	.word	0xfffffffe
	.align		4
        /*0010*/ 	.word	0x00000000
	.align		4
        /*0014*/ 	.word	0xfffffffd
	.align		4
        /*0018*/ 	.word	0x00000000
	.align		4
        /*001c*/ 	.word	0xfffffffc


//--------------------- .nv.constant4             --------------------------
	.section	.nv.constant4,"a",@progbits
	.align	8
	.align		8
.nv.constant4:
        /*0000*/ 	.dword	_$_str
	.align		8
        /*0008*/ 	.dword	_$_str_$_2


//--------------------- .text.triton_poi_fused__native_batch_norm_legit_no_training_convolution_leaky_relu_4 --------------------------
	.section	.text.triton_poi_fused__native_batch_norm_legit_no_training_convolution_leaky_relu_4,"ax",@progbits
	.align	128
        .global         triton_poi_fused__native_batch_norm_legit_no_training_convolution_leaky_relu_4
        .type           triton_poi_fused__native_batch_norm_legit_no_training_convolution_leaky_relu_4,@function
        .size           triton_poi_fused__native_batch_norm_legit_no_training_convolution_leaky_relu_4,(.L_x_1 - triton_poi_fused__native_batch_norm_legit_no_training_convolution_leaky_relu_4)
        .other          triton_poi_fused__native_batch_norm_legit_no_training_convolution_leaky_relu_4,@"STO_CUDA_ENTRY STV_DEFAULT"
triton_poi_fused__native_batch_norm_legit_no_training_convolution_leaky_relu_4:
.text.triton_poi_fused__native_batch_norm_legit_no_training_convolution_leaky_relu_4:
[----:B------:R-:W0:Y:S01]  /*0000*/  LDC R1, c[0x0][0x28] ;  /* 0x00000a00ff017b82 */ /* 0x000e220000000800 */
[----:B------:R-:W1:Y:S07]  /*0010*/  S2R R0, SR_TID.X ;  /* 0x0000000000007919 */ /* 0x000e6e0000002100 */
[----:B------:R-:W2:Y:S01]  /*0020*/  LDC.64 R10, c[0x0][0x230] ;  /* 0x00008c00ff0a7b82 */ /* 0x000ea20000000a00 */
[----:B------:R-:W-:Y:S01]  /*0030*/  CS2R R14, SRZ ;  /* 0x00000000000e7805 */ /* 0x000fe2000001ff00 */
[----:B------:R-:W-:Y:S01]  /*0040*/  ULDC.64 UR4, c[0x0][0x208] ;  /* 0x0000820000047ab9 */ /* 0x000fe20000000a00 */
[----:B------:R-:W3:Y:S05]  /*0050*/  S2R R5, SR_CTAID.X ;  /* 0x0000000000057919 */ /* 0x000eea0000002500 */
[----:B------:R-:W4:Y:S08]  /*0060*/  LDC.64 R16, c[0x0][0x220] ;  /* 0x00008800ff107b82 */ /* 0x000f300000000a00 */
[----:B------:R-:W5:Y:S08]  /*0070*/  LDC.64 R20, c[0x0][0x228] ;  /* 0x00008a00ff147b82 */ /* 0x000f700000000a00 */
[----:B------:R-:W4:Y:S01]  /*0080*/  LDC.64 R8, c[0x0][0x238] ;  /* 0x00008e00ff087b82 */ /* 0x000f220000000a00 */
[----:B-1----:R-:W-:-:S07]  /*0090*/  SHF.L.U32 R0, R0, 0x1, RZ ;  /* 0x0000000100007819 */ /* 0x002fce00000006ff */
[----:B------:R-:W1:Y:S01]  /*00a0*/  LDC.64 R6, c[0x0][0x240] ;  /* 0x00009000ff067b82 */ /* 0x000e620000000a00 */
[----:B---3--:R-:W-:Y:S02]  /*00b0*/  SHF.R.S32.HI R3, RZ, 0x17, R5 ;  /* 0x00000017ff037819 */ /* 0x008fe40000011405 */
[----:B------:R-:W-:Y:S02]  /*00c0*/  LOP3.LUT R0, R0, 0xfe, RZ, 0xc0, !PT ;  /* 0x000000fe00007812 */ /* 0x000fe400078ec0ff */
[----:B------:R-:W-:Y:S02]  /*00d0*/  SGXT R3, R3, 0x1 ;  /* 0x000000010303781a */ /* 0x000fe40000000200 */
[----:B------:R-:W-:Y:S02]  /*00e0*/  LEA R0, R5, R0, 0x8 ;  /* 0x0000000005007211 */ /* 0x000fe400078e40ff */
[----:B------:R-:W3:Y:S02]  /*00f0*/  LDC.64 R4, c[0x0][0x210] ;  /* 0x00008400ff047b82 */ /* 0x000ee40000000a00 */
[----:B------:R-:W-:-:S02]  /*0100*/  LEA.HI R3, R3, R0, RZ, 0x4 ;  /* 0x0000000003037211 */ /* 0x000fc400078f20ff */
[----:B------:R-:W-:Y:S02]  /*0110*/  ISETP.GE.AND P0, PT, R0, 0x100, PT ;  /* 0x000001000000780c */ /* 0x000fe40003f06270 */
[----:B------:R-:W-:-:S04]  /*0120*/  SHF.R.S32.HI R3, RZ, 0x4, R3 ;  /* 0x00000004ff037819 */ /* 0x000fc80000011403 */
[----:B------:R-:W-:-:S04]  /*0130*/  LEA.HI R2, R3, R3, RZ, 0x2 ;  /* 0x0000000303027211 */ /* 0x000fc800078f10ff */
[----:B------:R-:W-:-:S04]  /*0140*/  LOP3.LUT R2, R2, 0xfffffffc, RZ, 0xc0, !PT ;  /* 0xfffffffc02027812 */ /* 0x000fc800078ec0ff */
[----:B------:R-:W-:-:S05]  /*0150*/  IADD3 R19, R3, -R2, RZ ;  /* 0x8000000203137210 */ /* 0x000fca0007ffe0ff */
[----:B--2---:R-:W-:-:S05]  /*0160*/  IMAD.WIDE R10, R19, 0x4, R10 ;  /* 0x00000004130a7825 */ /* 0x004fca00078e020a */
[----:B------:R-:W2:Y:S04]  /*0170*/  @!P0 LDG.E.EL R14, desc[UR4][R10.64] ;  /* 0x000000040a0e8981 */ /* 0x000ea8000c2e1900 */
[----:B------:R1:W2:Y:S01]  /*0180*/  @!P0 LDG.E.EL R15, desc[UR4][R10.64] ;  /* 0x000000040a0f8981 */ /* 0x0002a2000c2e1900 */
[----:B------:R-:W-:Y:S02]  /*0190*/  CS2R R12, SRZ ;  /* 0x00000000000c7805 */ /* 0x000fe4000001ff00 */
[----:B------:R-:W-:Y:S01]  /*01a0*/  CS2R R2, SRZ ;  /* 0x0000000000027805 */ /* 0x000fe2000001ff00 */
[----:B---3--:R-:W-:-:S04]  /*01b0*/  IMAD.WIDE R4, R0, 0x4, R4 ;  /* 0x0000000400047825 */ /* 0x008fc800078e0204 */
[C---:B----4-:R-:W-:Y:S01]  /*01c0*/  IMAD.WIDE R16, R19.reuse, 0x4, R16 ;  /* 0x0000000413107825 */ /* 0x050fe200078e0210 */
[----:B------:R-:W3:Y:S01]  /*01d0*/  @!P0 LDG.E.64 R2, desc[UR4][R4.64] ;  /* 0x0000000404028981 */ /* 0x000ee2000c1e1b00 */
[----:B-1----:R-:W-:Y:S02]  /*01e0*/  CS2R R10, SRZ ;  /* 0x00000000000a7805 */ /* 0x002fe4000001ff00 */
[C---:B-----5:R-:W-:Y:S01]  /*01f0*/  IMAD.WIDE R22, R19.reuse, 0x4, R20 ;  /* 0x0000000413167825 */ /* 0x060fe200078e0214 */
[----:B------:R-:W3:Y:S04]  /*0200*/  @!P0 LDG.E.EL R12, desc[UR4][R16.64] ;  /* 0x00000004100c8981 */ /* 0x000ee8000c2e1900 */
[----:B------:R-:W4:Y:S01]  /*0210*/  @!P0 LDG.E.EL R13, desc[UR4][R16.64] ;  /* 0x00000004100d8981 */ /* 0x000f22000c2e1900 */
[----:B0-----:R-:W-:Y:S01]  /*0220*/  IMAD.WIDE R8, R19, 0x4, R8 ;  /* 0x0000000413087825 */ /* 0x001fe200078e0208 */
[----:B------:R-:W-:-:S02]  /*0230*/  CS2R R20, SRZ ;  /* 0x0000000000147805 */ /* 0x000fc4000001ff00 */
[----:B------:R-:W5:Y:S01]  /*0240*/  @!P0 LDG.E.EL R11, desc[UR4][R22.64] ;  /* 0x00000004160b8981 */ /* 0x000f62000c2e1900 */
[----:B------:R-:W-:Y:S01]  /*0250*/  IMAD.WIDE R6, R19, 0x4, R6 ;  /* 0x0000000413067825 */ /* 0x000fe200078e0206 */
[----:B------:R-:W-:Y:S02]  /*0260*/  CS2R R18, SRZ ;  /* 0x0000000000127805 */ /* 0x000fe4000001ff00 */
[----:B------:R-:W3:Y:S04]  /*0270*/  @!P0 LDG.E.EL R10, desc[UR4][R22.64] ;  /* 0x00000004160a8981 */ /* 0x000ee8000c2e1900 */
[----:B------:R-:W3:Y:S04]  /*0280*/  @!P0 LDG.E.EL R20, desc[UR4][R8.64] ;  /* 0x0000000408148981 */ /* 0x000ee8000c2e1900 */
[----:B------:R-:W3:Y:S04]  /*0290*/  @!P0 LDG.E.EL R21, desc[UR4][R8.64] ;  /* 0x0000000408158981 */ /* 0x000ee8000c2e1900 */
[----:B------:R-:W3:Y:S04]  /*02a0*/  @!P0 LDG.E.EL R19, desc[UR4][R6.64] ;  /* 0x0000000406138981 */ /* 0x000ee8000c2e1900 */
[----:B------:R0:W3:Y:S02]  /*02b0*/  @!P0 LDG.E.EL R18, desc[UR4][R6.64] ;  /* 0x0000000406128981 */ /* 0x0000e4000c2e1900 */
[----:B0-----:R-:W-:Y:S01]  /*02c0*/  HFMA2.MMA R6, -RZ, RZ, 1.625, 0 ;  /* 0x3e800000ff067435 */ /* 0x001fe200000001ff */
[----:B--2---:R-:W-:Y:S01]  /*02d0*/  FADD R14, R14, 9.9999997473787516356e-06 ;  /* 0x3727c5ac0e0e7421 */ /* 0x004fe20000000000 */
[----:B------:R-:W-:-:S03]  /*02e0*/  FADD R15, R15, 9.9999997473787516356e-06 ;  /* 0x3727c5ac0f0f7421 */ /* 0x000fc60000000000 */
[----:B------:R-:W0:Y:S08]  /*02f0*/  MUFU.SQRT R16, R14 ;  /* 0x0000000e00107308 */ /* 0x000e300000002000 */
[----:B------:R-:W1:Y:S01]  /*0300*/  MUFU.SQRT R17, R15 ;  /* 0x0000000f00117308 */ /* 0x000e620000002000 */
[C---:B0-----:R-:W-:Y:S02]  /*0310*/  FSETP.GT.AND P1, PT, R16.reuse, 8.50705917302346158658e+37, PT ;  /* 0x7e8000001000780b */ /* 0x041fe40003f24000 */
[----:B------:R-:W-:-:S02]  /*0320*/  FSETP.GEU.AND P3, PT, R16, 1.175494350822287508e-38, PT ;  /* 0x008000001000780b */ /* 0x000fc40003f6e000 */
[C---:B-1----:R-:W-:Y:S02]  /*0330*/  FSETP.GT.AND P2, PT, R17.reuse, 8.50705917302346158658e+37, PT ;  /* 0x7e8000001100780b */ /* 0x042fe40003f44000 */
[----:B------:R-:W-:-:S07]  /*0340*/  FSETP.GEU.AND P4, PT, R17, 1.175494350822287508e-38, PT ;  /* 0x008000001100780b */ /* 0x000fce0003f8e000 */
[----:B------:R-:W-:-:S04]  /*0350*/  @P1 FMUL R16, R16, 0.25 ;  /* 0x3e80000010101820 */ /* 0x000fc80000400000 */
[----:B------:R-:W-:Y:S01]  /*0360*/  @!P3 FMUL R16, R16, 16777216 ;  /* 0x4b8000001010b820 */ /* 0x000fe20000400000 */
[----:B------:R-:W-:-:S04]  /*0370*/  @P2 FMUL R17, R17, 0.25 ;  /* 0x3e80000011112820 */ /* 0x000fc80000400000 */
[----:B------:R-:W-:Y:S01]  /*0380*/  @!P4 FMUL R17, R17, 16777216 ;  /* 0x4b8000001111c820 */ /* 0x000fe20000400000 */
[----:B------:R-:W0:Y:S01]  /*0390*/  MUFU.RCP R16, R16 ;  /* 0x0000001000107308 */ /* 0x000e220000001000 */
[----:B------:R-:W-:-:S07]  /*03a0*/  FSEL R7, R6, 1, P1 ;  /* 0x3f80000006077808 */ /* 0x000fce0000800000 */
[----:B------:R-:W1:Y:S01]  /*03b0*/  MUFU.RCP R17, R17 ;  /* 0x0000001100117308 */ /* 0x000e620000001000 */
[----:B------:R-:W-:Y:S01]  /*03c0*/  FSEL R6, R6, 1, P2 ;  /* 0x3f80000006067808 */ /* 0x000fe20001000000 */
[----:B------:R-:W-:Y:S01]  /*03d0*/  @!P3 FMUL R7, R7, 16777216 ;  /* 0x4b8000000707b820 */ /* 0x000fe20000400000 */
[----:B---3--:R-:W-:Y:S01]  /*03e0*/  FADD R3, R12, R3 ;  /* 0x000000030c037221 */ /* 0x008fe20000000000 */
[----:B----4-:R-:W-:Y:S02]  /*03f0*/  FADD R2, R13, R2 ;  /* 0x000000020d027221 */ /* 0x010fe40000000000 */
[----:B------:R-:W-:Y:S01]  /*0400*/  @!P4 FMUL R6, R6, 16777216 ;  /* 0x4b8000000606c820 */ /* 0x000fe20000400000 */
[----:B0-----:R-:W-:Y:S01]  /*0410*/  FMUL R8, R16, R7 ;  /* 0x0000000710087220 */ /* 0x001fe20000400000 */
[----:B-----5:R-:W-:Y:S01]  /*0420*/  FADD R11, R2, -R11 ;  /* 0x8000000b020b7221 */ /* 0x020fe20000000000 */
[----:B------:R-:W-:Y:S01]  /*0430*/  FADD R10, R3, -R10 ;  /* 0x8000000a030a7221 */ /* 0x000fe20000000000 */
[----:B-1----:R-:W-:-:S02]  /*0440*/  FMUL R9, R17, R6 ;  /* 0x0000000611097220 */ /* 0x002fc40000400000 */
[----:B------:R-:W0:Y:S01]  /*0450*/  LDC.64 R6, c[0x0][0x218] ;  /* 0x00008600ff067b82 */ /* 0x000e220000000a00 */
[----:B------:R-:W-:Y:S01]  /*0460*/  FMUL R8, R11, R8 ;  /* 0x000000080b087220 */ /* 0x000fe20000400000 */
[----:B------:R-:W-:-:S03]  /*0470*/  FMUL R9, R10, R9 ;  /* 0x000000090a097220 */ /* 0x000fc60000400000 */
[----:B------:R-:W-:Y:S01]  /*0480*/  FFMA R8, R8, R20, R19 ;  /* 0x0000001408087223 */ /* 0x000fe20000000013 */
[----:B------:R-:W-:-:S04]  /*0490*/  FFMA R9, R9, R21, R18 ;  /* 0x0000001509097223 */ /* 0x000fc80000000012 */
[C---:B------:R-:W-:Y:S02]  /*04a0*/  FSETP.GT.AND P1, PT, R8.reuse, RZ, PT ;  /* 0x000000ff0800720b */ /* 0x040fe40003f24000 */
[----:B------:R-:W-:Y:S01]  /*04b0*/  FSETP.GT.AND P2, PT, R9, RZ, PT ;  /* 0x000000ff0900720b */ /* 0x000fe20003f44000 */
[----:B------:R1:W-:Y:S10]  /*04c0*/  @!P0 STG.E.64 desc[UR4][R4.64], R2 ;  /* 0x0000000204008986 */ /* 0x0003f4000c101b04 */
[----:B------:R-:W-:Y:S01]  /*04d0*/  @!P1 FMUL R8, R8, 0.20000000298023223877 ;  /* 0x3e4ccccd08089820 */ /* 0x000fe20000400000 */
[----:B0-----:R-:W-:-:S04]  /*04e0*/  IMAD.WIDE R6, R0, 0x4, R6 ;  /* 0x0000000400067825 */ /* 0x001fc800078e0206 */
[----:B------:R-:W-:Y:S01]  /*04f0*/  @!P2 FMUL R9, R9, 0.20000000298023223877 ;  /* 0x3e4ccccd0909a820 */ /* 0x000fe20000400000 */
[----:B------:R-:W-:Y:S06]  /*0500*/  @P0 EXIT ;  /* 0x000000000000094d */ /* 0x000fec0003800000 */
[----:B------:R-:W-:Y:S01]  /*0510*/  STG.E.64 desc[UR4][R6.64], R8 ;  /* 0x0000000806007986 */ /* 0x000fe2000c101b04 */
[----:B------:R-:W-:Y:S05]  /*0520*/  EXIT ;  /* 0x000000000000794d */ /* 0x000fea0003800000 */
.L_x_0:
[----:B------:R-:W-:-:S00]  /*0530*/  BRA `(.L_x_0) ;  /* 0xfffffffc00fc7947 */ /* 0x000fc0000383ffff */
[----:B------:R-:W-:-:S00]  /*0540*/  NOP ;  /* 0x0000000000007918 */ /* 0x000fc00000000000 */
        /* <DEDUP_REMOVED lines=11> */
.L_x_1:


//--------------------- .nv.global.init           --------------------------
	.section	.nv.global.init,"aw",@progbits
.nv.global.init:
	.type		_$_str,@object
	.size		_$_str,(_$_str_$_2 - _$_str)
_$_str:
        /*0000*/ 	.byte	0x5f, 0x5f, 0x43, 0x55, 0x44, 0x41, 0x5f, 0x46, 0x54, 0x5a, 0x00
	.type		_$_str_$_2,@object
	.size		_$_str_$_2,(.L_1 - _$_str_$_2)
_$_str_$_2:
        /*000b*/ 	.byte	0x5f, 0x5f, 0x43, 0x55, 0x44, 0x41, 0x5f, 0x50, 0x52, 0x45, 0x43, 0x5f, 0x53, 0x51, 0x52, 0x54
        /*001b*/ 	.byte	0x00
.L_1:


//--------------------- .nv.constant0.triton_poi_fused__native_batch_norm_legit_no_training_convolution_leaky_relu_4 --------------------------
	.section	.nv.constant0.triton_poi_fused__native_batch_norm_legit_no_training_convolution_leaky_relu_4,"a",@progbits
	.sectionflags	@""
	.align	4
.nv.constant0.triton_poi_fused__native_batch_norm_legit_no_training_convolution_leaky_relu_4:
	.zero		588
